//
// Generated by NVIDIA NVVM Compiler
//
// Compiler Build ID: CL-36424714
// Cuda compilation tools, release 13.0, V13.0.88
// Based on NVVM 20.0.0
//

.version 9.0
.target sm_100
.address_size 64

	// .globl	_Z14shared_mem_addPfS_S_i
.extern .shared .align 16 .b8 tile[];

.visible .entry _Z14shared_mem_addPfS_S_i(
	.param .u64 .ptr .align 1 _Z14shared_mem_addPfS_S_i_param_0,
	.param .u64 .ptr .align 1 _Z14shared_mem_addPfS_S_i_param_1,
	.param .u64 .ptr .align 1 _Z14shared_mem_addPfS_S_i_param_2,
	.param .u32 _Z14shared_mem_addPfS_S_i_param_3
)
{
	.reg .pred 	%p<2>;
	.reg .b32 	%r<11>;
	.reg .b32 	%f<6>;
	.reg .b64 	%rd<11>;

	ld.param.u64 	%rd1, [_Z14shared_mem_addPfS_S_i_param_0];
	ld.param.u64 	%rd2, [_Z14shared_mem_addPfS_S_i_param_1];
	ld.param.u64 	%rd3, [_Z14shared_mem_addPfS_S_i_param_2];
	ld.param.u32 	%r4, [_Z14shared_mem_addPfS_S_i_param_3];
	mov.u32 	%r5, %ctaid.x;
	mov.u32 	%r1, %ntid.x;
	mov.u32 	%r2, %tid.x;
	mad.lo.s32 	%r3, %r5, %r1, %r2;
	setp.ge.s32 	%p1, %r3, %r4;
	@%p1 bra 	$L__BB0_2;
	cvta.to.global.u64 	%rd4, %rd1;
	cvta.to.global.u64 	%rd5, %rd2;
	cvta.to.global.u64 	%rd6, %rd3;
	mul.wide.s32 	%rd7, %r3, 4;
	add.s64 	%rd8, %rd4, %rd7;
	ld.global.f32 	%f1, [%rd8];
	shl.b32 	%r6, %r2, 2;
	mov.u32 	%r7, tile;
	add.s32 	%r8, %r7, %r6;
	st.shared.f32 	[%r8], %f1;
	add.s64 	%rd9, %rd5, %rd7;
	ld.global.f32 	%f2, [%rd9];
	shl.b32 	%r9, %r1, 2;
	add.s32 	%r10, %r8, %r9;
	st.shared.f32 	[%r10], %f2;
	bar.sync 	0;
	ld.shared.f32 	%f3, [%r8];
	ld.shared.f32 	%f4, [%r10];
	add.f32 	%f5, %f3, %f4;
	add.s64 	%rd10, %rd6, %rd7;
	st.global.f32 	[%rd10], %f5;
$L__BB0_2:
	ret;

}


// ===== COMPILED SASS (sm_100) =====

	.target	sm_100

	.elftype	@"ET_EXEC"


//--------------------- .note.nv.tkinfo           --------------------------
	.section	.note.nv.tkinfo,"",@"SHT_NOTE"
	.sectionflags	@"SHF_NOTE_NV_TKINFO"
	.tkinfo
        /*0018*/ 	.word	0x00000002
        /*0030*/ 	.string	""
        /*0030*/ 	.string	"ptxas"
        /*0030*/ 	.string	"Cuda compilation tools, release 13.0, V13.0.88"
        /*0030*/ 	.string	"Build cuda_13.0.r13.0/compiler.36424714_0"
        /*0030*/ 	.string	"-arch sm_100 -m 64 "



//--------------------- .note.nv.cuinfo           --------------------------
	.section	.note.nv.cuinfo,"",@"SHT_NOTE"
	.sectionflags	@"SHF_NOTE_NV_CUINFO"
        /*0018*/ 	.short	0x0002
        /*001a*/ 	.short	0x0064
        /*001c*/ 	.short	0x0082
	.zero		2


//--------------------- .nv.info                  --------------------------
	.section	.nv.info,"",@"SHT_CUDA_INFO"
	.align	4


	//----- nvinfo : EIATTR_REGCOUNT
	.align		4
        /*0000*/ 	.byte	0x04, 0x2f
        /*0002*/ 	.short	(.L_1 - .L_0)
	.align		4
.L_0:
        /*0004*/ 	.word	index@(_Z14shared_mem_addPfS_S_i)
        /*0008*/ 	.word	0x00000010


	//----- nvinfo : EIATTR_FRAME_SIZE
	.align		4
.L_1:
        /*000c*/ 	.byte	0x04, 0x11
        /*000e*/ 	.short	(.L_3 - .L_2)
	.align		4
.L_2:
        /*0010*/ 	.word	index@(_Z14shared_mem_addPfS_S_i)
        /*0014*/ 	.word	0x00000000


	//----- nvinfo : EIATTR_MIN_STACK_SIZE
	.align		4
.L_3:
        /*0018*/ 	.byte	0x04, 0x12
        /*001a*/ 	.short	(.L_5 - .L_4)
	.align		4
.L_4:
        /*001c*/ 	.word	index@(_Z14shared_mem_addPfS_S_i)
        /*0020*/ 	.word	0x00000000
.L_5:


//--------------------- .nv.compat                --------------------------
	.section	.nv.compat,"",@"SHT_CUDA_COMPAT_INFO"
	.align	4
        /*0000*/ 	.byte	0x02, 0x09, 0x00, 0x00, 0x02, 0x02, 0x01, 0x00, 0x02, 0x05, 0x05, 0x00, 0x03, 0x07, 0x01, 0x01
        /*0010*/ 	.byte	0x02, 0x03, 0x00, 0x00, 0x02, 0x06, 0x01, 0x00, 0x04, 0x0b, 0x08, 0x00, 0x09, 0x00, 0x00, 0x00
        /*0020*/ 	.byte	0x00, 0x00, 0x00, 0x00


//--------------------- .nv.info._Z14shared_mem_addPfS_S_i --------------------------
	.section	.nv.info._Z14shared_mem_addPfS_S_i,"",@"SHT_CUDA_INFO"
	.sectionflags	@""
	.align	4


	//----- nvinfo : EIATTR_CUDA_API_VERSION
	.align		4
        /*0000*/ 	.byte	0x04, 0x37
        /*0002*/ 	.short	(.L_7 - .L_6)
.L_6:
        /*0004*/ 	.word	0x00000082


	//----- nvinfo : EIATTR_KPARAM_INFO
	.align		4
.L_7:
        /*0008*/ 	.byte	0x04, 0x17
        /*000a*/ 	.short	(.L_9 - .L_8)
.L_8:
        /*000c*/ 	.word	0x00000000
        /*0010*/ 	.short	0x0003
        /*0012*/ 	.short	0x0018
        /*0014*/ 	.byte	0x00, 0xf0, 0x11, 0x00


	//----- nvinfo : EIATTR_KPARAM_INFO
	.align		4
.L_9:
        /*0018*/ 	.byte	0x04, 0x17
        /*001a*/ 	.short	(.L_11 - .L_10)
.L_10:
        /*001c*/ 	.word	0x00000000
        /*0020*/ 	.short	0x0002
        /*0022*/ 	.short	0x0010
        /*0024*/ 	.byte	0x00, 0xf5, 0x21, 0x00


	//----- nvinfo : EIATTR_KPARAM_INFO
	.align		4
.L_11:
        /*0028*/ 	.byte	0x04, 0x17
        /*002a*/ 	.short	(.L_13 - .L_12)
.L_12:
        /*002c*/ 	.word	0x00000000
        /*0030*/ 	.short	0x0001
        /*0032*/ 	.short	0x0008
        /*0034*/ 	.byte	0x00, 0xf5, 0x21, 0x00


	//----- nvinfo : EIATTR_KPARAM_INFO
	.align		4
.L_13:
        /*0038*/ 	.byte	0x04, 0x17
        /*003a*/ 	.short	(.L_15 - .L_14)
.L_14:
        /*003c*/ 	.word	0x00000000
        /*0040*/ 	.short	0x0000
        /*0042*/ 	.short	0x0000
        /*0044*/ 	.byte	0x00, 0xf5, 0x21, 0x00


	//----- nvinfo : EIATTR_SPARSE_MMA_MASK
	.align		4
.L_15:
        /*0048*/ 	.byte	0x03, 0x50
        /*004a*/ 	.short	0x0000


	//----- nvinfo : EIATTR_MAXREG_COUNT
	.align		4
        /*004c*/ 	.byte	0x03, 0x1b
        /*004e*/ 	.short	0x00ff


	//----- nvinfo : EIATTR_NUM_BARRIERS
	.align		4
        /*0050*/ 	.byte	0x02, 0x4c
        /*0052*/ 	.byte	0x01
	.zero		1


	//----- nvinfo : EIATTR_MERCURY_ISA_VERSION
	.align		4
        /*0054*/ 	.byte	0x03, 0x5f
        /*0056*/ 	.short	0x0101


	//----- nvinfo : EIATTR_VRC_CTA_INIT_COUNT
	.align		4
        /*0058*/ 	.byte	0x02, 0x4a
	.zero		1
	.zero		1


	//----- nvinfo : EIATTR_EXIT_INSTR_OFFSETS
	.align		4
        /*005c*/ 	.byte	0x04, 0x1c
        /*005e*/ 	.short	(.L_17 - .L_16)


	//   ....[0]....
.L_16:
        /*0060*/ 	.word	0x00000070


	//   ....[1]....
        /*0064*/ 	.word	0x000001d0


	//----- nvinfo : EIATTR_CBANK_PARAM_SIZE
	.align		4
.L_17:
        /*0068*/ 	.byte	0x03, 0x19
        /*006a*/ 	.short	0x001c


	//----- nvinfo : EIATTR_PARAM_CBANK
	.align		4
        /*006c*/ 	.byte	0x04, 0x0a
        /*006e*/ 	.short	(.L_19 - .L_18)
	.align		4
.L_18:
        /*0070*/ 	.word	index@(.nv.constant0._Z14shared_mem_addPfS_S_i)
        /*0074*/ 	.short	0x0380
        /*0076*/ 	.short	0x001c


	//----- nvinfo : EIATTR_SW_WAR
	.align		4
.L_19:
        /*0078*/ 	.byte	0x04, 0x36
        /*007a*/ 	.short	(.L_21 - .L_20)
.L_20:
        /*007c*/ 	.word	0x00000008
.L_21:


//--------------------- .nv.callgraph             --------------------------
	.section	.nv.callgraph,"",@"SHT_CUDA_CALLGRAPH"
	.align	4
	.sectionentsize	8
	.align		4
        /*0000*/ 	.word	0x00000000
	.align		4
        /*0004*/ 	.word	0xffffffff
	.align		4
        /*0008*/ 	.word	0x00000000
	.align		4
        /*000c*/ 	.word	0xfffffffe
	.align		4
        /*0010*/ 	.word	0x00000000
	.align		4
        /*0014*/ 	.word	0xfffffffd
	.align		4
        /*0018*/ 	.word	0x00000000
	.align		4
        /*001c*/ 	.word	0xfffffffc


//--------------------- .text._Z14shared_mem_addPfS_S_i --------------------------
	.section	.text._Z14shared_mem_addPfS_S_i,"ax",@progbits
	.align	128
        .global         _Z14shared_mem_addPfS_S_i
        .type           _Z14shared_mem_addPfS_S_i,@function
        .size           _Z14shared_mem_addPfS_S_i,(.L_x_1 - _Z14shared_mem_addPfS_S_i)
        .other          _Z14shared_mem_addPfS_S_i,@"STO_CUDA_ENTRY STV_DEFAULT"
_Z14shared_mem_addPfS_S_i:
.text._Z14shared_mem_addPfS_S_i:
[----:B------:R-:W-:Y:S01]  /*0000*/  LDC R1, c[0x0][0x37c] ;  /* 0x0000df00ff017b82 */ /* 0x000fe20000000800 */
[----:B------:R-:W0:Y:S07]  /*0010*/  S2R R9, SR_TID.X ;  /* 0x0000000000097919 */ /* 0x000e2e0000002100 */
[----:B------:R-:W0:Y:S01]  /*0020*/  S2UR UR4, SR_CTAID.X ;  /* 0x00000000000479c3 */ /* 0x000e220000002500 */
[----:B------:R-:W1:Y:S07]  /*0030*/  LDCU UR5, c[0x0][0x398] ;  /* 0x00007300ff0577ac */ /* 0x000e6e0008000800 */
[----:B------:R-:W0:Y:S02]  /*0040*/  LDC R6, c[0x0][0x360] ;  /* 0x0000d800ff067b82 */ /* 0x000e240000000800 */
[----:B0-----:R-:W-:-:S05]  /*0050*/  IMAD R7, R6, UR4, R9 ;  /* 0x0000000406077c24 */ /* 0x001fca000f8e0209 */
[----:B-1----:R-:W-:-:S13]  /*0060*/  ISETP.GE.AND P0, PT, R7, UR5, PT ;  /* 0x0000000507007c0c */ /* 0x002fda000bf06270 */
[----:B------:R-:W-:Y:S05]  /*0070*/  @P0 EXIT ;  /* 0x000000000000094d */ /* 0x000fea0003800000 */
[----:B------:R-:W0:Y:S01]  /*0080*/  LDC.64 R2, c[0x0][0x380] ;  /* 0x0000e000ff027b82 */ /* 0x000e220000000a00 */
[----:B------:R-:W1:Y:S07]  /*0090*/  LDCU.64 UR6, c[0x0][0x358] ;  /* 0x00006b00ff0677ac */ /* 0x000e6e0008000a00 */
[----:B------:R-:W2:Y:S01]  /*00a0*/  LDC.64 R4, c[0x0][0x388] ;  /* 0x0000e200ff047b82 */ /* 0x000ea20000000a00 */
[----:B0-----:R-:W-:-:S05]  /*00b0*/  IMAD.WIDE R2, R7, 0x4, R2 ;  /* 0x0000000407027825 */ /* 0x001fca00078e0202 */
[----:B-1----:R0:W3:Y:S01]  /*00c0*/  LDG.E R0, desc[UR6][R2.64] ;  /* 0x0000000602007981 */ /* 0x0020e2000c1e1900 */
[----:B--2---:R-:W-:-:S06]  /*00d0*/  IMAD.WIDE R4, R7, 0x4, R4 ;  /* 0x0000000407047825 */ /* 0x004fcc00078e0204 */
[----:B------:R-:W2:Y:S01]  /*00e0*/  LDG.E R4, desc[UR6][R4.64] ;  /* 0x0000000604047981 */ /* 0x000ea2000c1e1900 */
[----:B------:R-:W1:Y:S01]  /*00f0*/  S2UR UR5, SR_CgaCtaId ;  /* 0x00000000000579c3 */ /* 0x000e620000008800 */
[----:B------:R-:W-:-:S07]  /*0100*/  UMOV UR4, 0x400 ;  /* 0x0000040000047882 */ /* 0x000fce0000000000 */
[----:B0-----:R-:W0:Y:S01]  /*0110*/  LDC.64 R2, c[0x0][0x390] ;  /* 0x0000e400ff027b82 */ /* 0x001e220000000a00 */
[----:B-1----:R-:W-:-:S06]  /*0120*/  ULEA UR4, UR5, UR4, 0x18 ;  /* 0x0000000405047291 */ /* 0x002fcc000f8ec0ff */
[----:B------:R-:W-:-:S04]  /*0130*/  LEA R9, R9, UR4, 0x2 ;  /* 0x0000000409097c11 */ /* 0x000fc8000f8e10ff */
[----:B------:R-:W-:Y:S01]  /*0140*/  LEA R11, R6, R9, 0x2 ;  /* 0x00000009060b7211 */ /* 0x000fe200078e10ff */
[----:B0-----:R-:W-:Y:S01]  /*0150*/  IMAD.WIDE R2, R7, 0x4, R2 ;  /* 0x0000000407027825 */ /* 0x001fe200078e0202 */
[----:B---3--:R-:W-:Y:S04]  /*0160*/  STS [R9], R0 ;  /* 0x0000000009007388 */ /* 0x008fe80000000800 */
[----:B--2---:R-:W-:Y:S01]  /*0170*/  STS [R11], R4 ;  /* 0x000000040b007388 */ /* 0x004fe20000000800 */
[----:B------:R-:W-:Y:S06]  /*0180*/  BAR.SYNC.DEFER_BLOCKING 0x0 ;  /* 0x0000000000007b1d */ /* 0x000fec0000010000 */
[----:B------:R-:W-:Y:S04]  /*0190*/  LDS R6, [R9] ;  /* 0x0000000009067984 */ /* 0x000fe80000000800 */
[----:B------:R-:W0:Y:S02]  /*01a0*/  LDS R13, [R11] ;  /* 0x000000000b0d7984 */ /* 0x000e240000000800 */
[----:B0-----:R-:W-:-:S05]  /*01b0*/  FADD R13, R6, R13 ;  /* 0x0000000d060d7221 */ /* 0x001fca0000000000 */
[----:B------:R-:W-:Y:S01]  /*01c0*/  STG.E desc[UR6][R2.64], R13 ;  /* 0x0000000d02007986 */ /* 0x000fe2000c101906 */
[----:B------:R-:W-:Y:S05]  /*01d0*/  EXIT ;  /* 0x000000000000794d */ /* 0x000fea0003800000 */
.L_x_0:
[----:B------:R-:W-:-:S00]  /*01e0*/  BRA `(.L_x_0) ;  /* 0xfffffffc00fc7947 */ /* 0x000fc0000383ffff */
[----:B------:R-:W-:-:S00]  /*01f0*/  NOP ;  /* 0x0000000000007918 */ /* 0x000fc00000000000 */
        /* <DEDUP_REMOVED lines=8> */
.L_x_1:


//--------------------- .nv.shared._Z14shared_mem_addPfS_S_i --------------------------
	.section	.nv.shared._Z14shared_mem_addPfS_S_i,"aw",@nobits
	.sectionflags	@""
	.align	16
	.zero		1024


//--------------------- .nv.shared.reserved.0     --------------------------
	.section	.nv.shared.reserved.0,"aw",@nobits
	.weak		__nv_reservedSMEM_offset_0_alias
	.size		__nv_reservedSMEM_offset_0_alias, 0, 64
	.other		__nv_reservedSMEM_offset_0_alias,@"STO_CUDA_RESERVED_SHARED STV_DEFAULT"
__nv_reservedSMEM_offset_0_alias:
	.zero		0
	.zero		64


//--------------------- .nv.constant0._Z14shared_mem_addPfS_S_i --------------------------
	.section	.nv.constant0._Z14shared_mem_addPfS_S_i,"a",@progbits
	.sectionflags	@""
	.align	4
.nv.constant0._Z14shared_mem_addPfS_S_i:
	.zero		924


//--------------------- SYMBOLS --------------------------

	.type		.nv.reservedSmem.offset0,@object
	.size		.nv.reservedSmem.offset0,0x4
	.type		.nv.reservedSmem.cap,@object
	.size		.nv.reservedSmem.cap,0x4
